//
// Generated by NVIDIA NVVM Compiler
//
// Compiler Build ID: CL-36424714
// Cuda compilation tools, release 13.0, V13.0.88
// Based on NVVM 20.0.0
//

.version 9.0
.target sm_100
.address_size 64

	// .globl	_Z11global_mmulPiS_S_i
// _ZZ11global_mmulPiS_S_iE5Apart has been demoted
// _ZZ11global_mmulPiS_S_iE5Bpart has been demoted

.visible .entry _Z11global_mmulPiS_S_i(
	.param .u64 .ptr .align 1 _Z11global_mmulPiS_S_i_param_0,
	.param .u64 .ptr .align 1 _Z11global_mmulPiS_S_i_param_1,
	.param .u64 .ptr .align 1 _Z11global_mmulPiS_S_i_param_2,
	.param .u32 _Z11global_mmulPiS_S_i_param_3
)
{
	.reg .pred 	%p<3>;
	.reg .b32 	%r<149>;
	.reg .b64 	%rd<13>;
	// demoted variable
	.shared .align 4 .b8 _ZZ11global_mmulPiS_S_iE5Apart[4096];
	// demoted variable
	.shared .align 4 .b8 _ZZ11global_mmulPiS_S_iE5Bpart[4096];
	ld.param.u64 	%rd4, [_Z11global_mmulPiS_S_i_param_0];
	ld.param.u64 	%rd5, [_Z11global_mmulPiS_S_i_param_1];
	ld.param.u64 	%rd6, [_Z11global_mmulPiS_S_i_param_2];
	ld.param.u32 	%r18, [_Z11global_mmulPiS_S_i_param_3];
	cvta.to.global.u64 	%rd7, %rd6;
	mov.u32 	%r19, %ctaid.y;
	mov.u32 	%r20, %ntid.y;
	mov.u32 	%r21, %tid.y;
	mad.lo.s32 	%r22, %r19, %r20, %r21;
	not.b32 	%r23, %r22;
	add.s32 	%r1, %r18, %r23;
	mov.u32 	%r24, %ctaid.x;
	mov.u32 	%r25, %ntid.x;
	mov.u32 	%r26, %tid.x;
	mad.lo.s32 	%r2, %r24, %r25, %r26;
	mul.lo.s32 	%r3, %r1, %r18;
	add.s32 	%r27, %r3, %r2;
	mul.wide.s32 	%rd8, %r27, 4;
	add.s64 	%rd1, %rd7, %rd8;
	mov.b32 	%r28, 0;
	st.global.u32 	[%rd1], %r28;
	setp.lt.s32 	%p1, %r18, 32;
	@%p1 bra 	$L__BB0_3;
	shr.s32 	%r29, %r1, 31;
	shr.u32 	%r30, %r29, 27;
	add.s32 	%r31, %r1, %r30;
	and.b32  	%r32, %r31, -32;
	sub.s32 	%r33, %r1, %r32;
	shr.s32 	%r34, %r2, 31;
	shr.u32 	%r35, %r34, 27;
	add.s32 	%r36, %r2, %r35;
	and.b32  	%r37, %r36, -32;
	sub.s32 	%r38, %r2, %r37;
	shl.b32 	%r39, %r33, 7;
	mov.u32 	%r40, _ZZ11global_mmulPiS_S_iE5Apart;
	add.s32 	%r4, %r40, %r39;
	shl.b32 	%r41, %r38, 2;
	add.s32 	%r5, %r4, %r41;
	mov.u32 	%r42, _ZZ11global_mmulPiS_S_iE5Bpart;
	add.s32 	%r7, %r42, %r41;
	add.s32 	%r6, %r7, %r39;
	shr.s32 	%r43, %r18, 31;
	shr.u32 	%r44, %r43, 27;
	add.s32 	%r45, %r18, %r44;
	shr.s32 	%r46, %r45, 5;
	neg.s32 	%r148, %r46;
	add.s32 	%r147, %r38, %r3;
	mad.lo.s32 	%r146, %r33, %r18, %r2;
	shl.b32 	%r11, %r18, 5;
	cvta.to.global.u64 	%rd2, %rd4;
	cvta.to.global.u64 	%rd3, %rd5;
$L__BB0_2:
	mul.wide.s32 	%rd9, %r147, 4;
	add.s64 	%rd10, %rd2, %rd9;
	ld.global.u32 	%r47, [%rd10];
	st.shared.u32 	[%r5], %r47;
	mul.wide.s32 	%rd11, %r146, 4;
	add.s64 	%rd12, %rd3, %rd11;
	ld.global.u32 	%r48, [%rd12];
	st.shared.u32 	[%r6], %r48;
	bar.sync 	0;
	ld.global.u32 	%r49, [%rd1];
	ld.shared.u32 	%r50, [%r4];
	ld.shared.u32 	%r51, [%r7];
	mad.lo.s32 	%r52, %r51, %r50, %r49;
	ld.shared.u32 	%r53, [%r4+4];
	ld.shared.u32 	%r54, [%r7+128];
	mad.lo.s32 	%r55, %r54, %r53, %r52;
	ld.shared.u32 	%r56, [%r4+8];
	ld.shared.u32 	%r57, [%r7+256];
	mad.lo.s32 	%r58, %r57, %r56, %r55;
	ld.shared.u32 	%r59, [%r4+12];
	ld.shared.u32 	%r60, [%r7+384];
	mad.lo.s32 	%r61, %r60, %r59, %r58;
	ld.shared.u32 	%r62, [%r4+16];
	ld.shared.u32 	%r63, [%r7+512];
	mad.lo.s32 	%r64, %r63, %r62, %r61;
	ld.shared.u32 	%r65, [%r4+20];
	ld.shared.u32 	%r66, [%r7+640];
	mad.lo.s32 	%r67, %r66, %r65, %r64;
	ld.shared.u32 	%r68, [%r4+24];
	ld.shared.u32 	%r69, [%r7+768];
	mad.lo.s32 	%r70, %r69, %r68, %r67;
	ld.shared.u32 	%r71, [%r4+28];
	ld.shared.u32 	%r72, [%r7+896];
	mad.lo.s32 	%r73, %r72, %r71, %r70;
	ld.shared.u32 	%r74, [%r4+32];
	ld.shared.u32 	%r75, [%r7+1024];
	mad.lo.s32 	%r76, %r75, %r74, %r73;
	ld.shared.u32 	%r77, [%r4+36];
	ld.shared.u32 	%r78, [%r7+1152];
	mad.lo.s32 	%r79, %r78, %r77, %r76;
	ld.shared.u32 	%r80, [%r4+40];
	ld.shared.u32 	%r81, [%r7+1280];
	mad.lo.s32 	%r82, %r81, %r80, %r79;
	ld.shared.u32 	%r83, [%r4+44];
	ld.shared.u32 	%r84, [%r7+1408];
	mad.lo.s32 	%r85, %r84, %r83, %r82;
	ld.shared.u32 	%r86, [%r4+48];
	ld.shared.u32 	%r87, [%r7+1536];
	mad.lo.s32 	%r88, %r87, %r86, %r85;
	ld.shared.u32 	%r89, [%r4+52];
	ld.shared.u32 	%r90, [%r7+1664];
	mad.lo.s32 	%r91, %r90, %r89, %r88;
	ld.shared.u32 	%r92, [%r4+56];
	ld.shared.u32 	%r93, [%r7+1792];
	mad.lo.s32 	%r94, %r93, %r92, %r91;
	ld.shared.u32 	%r95, [%r4+60];
	ld.shared.u32 	%r96, [%r7+1920];
	mad.lo.s32 	%r97, %r96, %r95, %r94;
	ld.shared.u32 	%r98, [%r4+64];
	ld.shared.u32 	%r99, [%r7+2048];
	mad.lo.s32 	%r100, %r99, %r98, %r97;
	ld.shared.u32 	%r101, [%r4+68];
	ld.shared.u32 	%r102, [%r7+2176];
	mad.lo.s32 	%r103, %r102, %r101, %r100;
	ld.shared.u32 	%r104, [%r4+72];
	ld.shared.u32 	%r105, [%r7+2304];
	mad.lo.s32 	%r106, %r105, %r104, %r103;
	ld.shared.u32 	%r107, [%r4+76];
	ld.shared.u32 	%r108, [%r7+2432];
	mad.lo.s32 	%r109, %r108, %r107, %r106;
	ld.shared.u32 	%r110, [%r4+80];
	ld.shared.u32 	%r111, [%r7+2560];
	mad.lo.s32 	%r112, %r111, %r110, %r109;
	ld.shared.u32 	%r113, [%r4+84];
	ld.shared.u32 	%r114, [%r7+2688];
	mad.lo.s32 	%r115, %r114, %r113, %r112;
	ld.shared.u32 	%r116, [%r4+88];
	ld.shared.u32 	%r117, [%r7+2816];
	mad.lo.s32 	%r118, %r117, %r116, %r115;
	ld.shared.u32 	%r119, [%r4+92];
	ld.shared.u32 	%r120, [%r7+2944];
	mad.lo.s32 	%r121, %r120, %r119, %r118;
	ld.shared.u32 	%r122, [%r4+96];
	ld.shared.u32 	%r123, [%r7+3072];
	mad.lo.s32 	%r124, %r123, %r122, %r121;
	ld.shared.u32 	%r125, [%r4+100];
	ld.shared.u32 	%r126, [%r7+3200];
	mad.lo.s32 	%r127, %r126, %r125, %r124;
	ld.shared.u32 	%r128, [%r4+104];
	ld.shared.u32 	%r129, [%r7+3328];
	mad.lo.s32 	%r130, %r129, %r128, %r127;
	ld.shared.u32 	%r131, [%r4+108];
	ld.shared.u32 	%r132, [%r7+3456];
	mad.lo.s32 	%r133, %r132, %r131, %r130;
	ld.shared.u32 	%r134, [%r4+112];
	ld.shared.u32 	%r135, [%r7+3584];
	mad.lo.s32 	%r136, %r135, %r134, %r133;
	ld.shared.u32 	%r137, [%r4+116];
	ld.shared.u32 	%r138, [%r7+3712];
	mad.lo.s32 	%r139, %r138, %r137, %r136;
	ld.shared.u32 	%r140, [%r4+120];
	ld.shared.u32 	%r141, [%r7+3840];
	mad.lo.s32 	%r142, %r141, %r140, %r139;
	ld.shared.u32 	%r143, [%r4+124];
	ld.shared.u32 	%r144, [%r7+3968];
	mad.lo.s32 	%r145, %r144, %r143, %r142;
	st.global.u32 	[%rd1], %r145;
	add.s32 	%r148, %r148, 1;
	setp.ne.s32 	%p2, %r148, 0;
	add.s32 	%r147, %r147, 32;
	add.s32 	%r146, %r146, %r11;
	@%p2 bra 	$L__BB0_2;
$L__BB0_3:
	ret;

}


// ===== COMPILED SASS (sm_100) =====

	.target	sm_100

	.elftype	@"ET_EXEC"


//--------------------- .note.nv.tkinfo           --------------------------
	.section	.note.nv.tkinfo,"",@"SHT_NOTE"
	.sectionflags	@"SHF_NOTE_NV_TKINFO"
	.tkinfo
        /*0018*/ 	.word	0x00000002
        /*0030*/ 	.string	""
        /*0030*/ 	.string	"ptxas"
        /*0030*/ 	.string	"Cuda compilation tools, release 13.0, V13.0.88"
        /*0030*/ 	.string	"Build cuda_13.0.r13.0/compiler.36424714_0"
        /*0030*/ 	.string	"-arch sm_100 -m 64 "



//--------------------- .note.nv.cuinfo           --------------------------
	.section	.note.nv.cuinfo,"",@"SHT_NOTE"
	.sectionflags	@"SHF_NOTE_NV_CUINFO"
        /*0018*/ 	.short	0x0002
        /*001a*/ 	.short	0x0064
        /*001c*/ 	.short	0x0082
	.zero		2


//--------------------- .nv.info                  --------------------------
	.section	.nv.info,"",@"SHT_CUDA_INFO"
	.align	4


	//----- nvinfo : EIATTR_REGCOUNT
	.align		4
        /*0000*/ 	.byte	0x04, 0x2f
        /*0002*/ 	.short	(.L_1 - .L_0)
	.align		4
.L_0:
        /*0004*/ 	.word	index@(_Z11global_mmulPiS_S_i)
        /*0008*/ 	.word	0x0000001d


	//----- nvinfo : EIATTR_FRAME_SIZE
	.align		4
.L_1:
        /*000c*/ 	.byte	0x04, 0x11
        /*000e*/ 	.short	(.L_3 - .L_2)
	.align		4
.L_2:
        /*0010*/ 	.word	index@(_Z11global_mmulPiS_S_i)
        /*0014*/ 	.word	0x00000000


	//----- nvinfo : EIATTR_MIN_STACK_SIZE
	.align		4
.L_3:
        /*0018*/ 	.byte	0x04, 0x12
        /*001a*/ 	.short	(.L_5 - .L_4)
	.align		4
.L_4:
        /*001c*/ 	.word	index@(_Z11global_mmulPiS_S_i)
        /*0020*/ 	.word	0x00000000
.L_5:


//--------------------- .nv.compat                --------------------------
	.section	.nv.compat,"",@"SHT_CUDA_COMPAT_INFO"
	.align	4
        /*0000*/ 	.byte	0x02, 0x09, 0x00, 0x00, 0x02, 0x02, 0x01, 0x00, 0x02, 0x05, 0x05, 0x00, 0x03, 0x07, 0x01, 0x01
        /*0010*/ 	.byte	0x02, 0x03, 0x00, 0x00, 0x02, 0x06, 0x01, 0x00, 0x04, 0x0b, 0x08, 0x00, 0x09, 0x00, 0x00, 0x00
        /*0020*/ 	.byte	0x00, 0x00, 0x00, 0x00


//--------------------- .nv.info._Z11global_mmulPiS_S_i --------------------------
	.section	.nv.info._Z11global_mmulPiS_S_i,"",@"SHT_CUDA_INFO"
	.sectionflags	@""
	.align	4


	//----- nvinfo : EIATTR_CUDA_API_VERSION
	.align		4
        /*0000*/ 	.byte	0x04, 0x37
        /*0002*/ 	.short	(.L_7 - .L_6)
.L_6:
        /*0004*/ 	.word	0x00000082


	//----- nvinfo : EIATTR_KPARAM_INFO
	.align		4
.L_7:
        /*0008*/ 	.byte	0x04, 0x17
        /*000a*/ 	.short	(.L_9 - .L_8)
.L_8:
        /*000c*/ 	.word	0x00000000
        /*0010*/ 	.short	0x0003
        /*0012*/ 	.short	0x0018
        /*0014*/ 	.byte	0x00, 0xf0, 0x11, 0x00


	//----- nvinfo : EIATTR_KPARAM_INFO
	.align		4
.L_9:
        /*0018*/ 	.byte	0x04, 0x17
        /*001a*/ 	.short	(.L_11 - .L_10)
.L_10:
        /*001c*/ 	.word	0x00000000
        /*0020*/ 	.short	0x0002
        /*0022*/ 	.short	0x0010
        /*0024*/ 	.byte	0x00, 0xf5, 0x21, 0x00


	//----- nvinfo : EIATTR_KPARAM_INFO
	.align		4
.L_11:
        /*0028*/ 	.byte	0x04, 0x17
        /*002a*/ 	.short	(.L_13 - .L_12)
.L_12:
        /*002c*/ 	.word	0x00000000
        /*0030*/ 	.short	0x0001
        /*0032*/ 	.short	0x0008
        /*0034*/ 	.byte	0x00, 0xf5, 0x21, 0x00


	//----- nvinfo : EIATTR_KPARAM_INFO
	.align		4
.L_13:
        /*0038*/ 	.byte	0x04, 0x17
        /*003a*/ 	.short	(.L_15 - .L_14)
.L_14:
        /*003c*/ 	.word	0x00000000
        /*0040*/ 	.short	0x0000
        /*0042*/ 	.short	0x0000
        /*0044*/ 	.byte	0x00, 0xf5, 0x21, 0x00


	//----- nvinfo : EIATTR_SPARSE_MMA_MASK
	.align		4
.L_15:
        /*0048*/ 	.byte	0x03, 0x50
        /*004a*/ 	.short	0x0000


	//----- nvinfo : EIATTR_MAXREG_COUNT
	.align		4
        /*004c*/ 	.byte	0x03, 0x1b
        /*004e*/ 	.short	0x00ff


	//----- nvinfo : EIATTR_NUM_BARRIERS
	.align		4
        /*0050*/ 	.byte	0x02, 0x4c
        /*0052*/ 	.byte	0x01
	.zero		1


	//----- nvinfo : EIATTR_MERCURY_ISA_VERSION
	.align		4
        /*0054*/ 	.byte	0x03, 0x5f
        /*0056*/ 	.short	0x0101


	//----- nvinfo : EIATTR_VRC_CTA_INIT_COUNT
	.align		4
        /*0058*/ 	.byte	0x02, 0x4a
	.zero		1
	.zero		1


	//----- nvinfo : EIATTR_EXIT_INSTR_OFFSETS
	.align		4
        /*005c*/ 	.byte	0x04, 0x1c
        /*005e*/ 	.short	(.L_17 - .L_16)


	//   ....[0]....
.L_16:
        /*0060*/ 	.word	0x00000120


	//   ....[1]....
        /*0064*/ 	.word	0x00000820


	//----- nvinfo : EIATTR_CBANK_PARAM_SIZE
	.align		4
.L_17:
        /*0068*/ 	.byte	0x03, 0x19
        /*006a*/ 	.short	0x001c


	//----- nvinfo : EIATTR_PARAM_CBANK
	.align		4
        /*006c*/ 	.byte	0x04, 0x0a
        /*006e*/ 	.short	(.L_19 - .L_18)
	.align		4
.L_18:
        /*0070*/ 	.word	index@(.nv.constant0._Z11global_mmulPiS_S_i)
        /*0074*/ 	.short	0x0380
        /*0076*/ 	.short	0x001c


	//----- nvinfo : EIATTR_SW_WAR
	.align		4
.L_19:
        /*0078*/ 	.byte	0x04, 0x36
        /*007a*/ 	.short	(.L_21 - .L_20)
.L_20:
        /*007c*/ 	.word	0x00000008
.L_21:


//--------------------- .nv.callgraph             --------------------------
	.section	.nv.callgraph,"",@"SHT_CUDA_CALLGRAPH"
	.align	4
	.sectionentsize	8
	.align		4
        /*0000*/ 	.word	0x00000000
	.align		4
        /*0004*/ 	.word	0xffffffff
	.align		4
        /*0008*/ 	.word	0x00000000
	.align		4
        /*000c*/ 	.word	0xfffffffe
	.align		4
        /*0010*/ 	.word	0x00000000
	.align		4
        /*0014*/ 	.word	0xfffffffd
	.align		4
        /*0018*/ 	.word	0x00000000
	.align		4
        /*001c*/ 	.word	0xfffffffc


//--------------------- .text._Z11global_mmulPiS_S_i --------------------------
	.section	.text._Z11global_mmulPiS_S_i,"ax",@progbits
	.align	128
        .global         _Z11global_mmulPiS_S_i
        .type           _Z11global_mmulPiS_S_i,@function
        .size           _Z11global_mmulPiS_S_i,(.L_x_2 - _Z11global_mmulPiS_S_i)
        .other          _Z11global_mmulPiS_S_i,@"STO_CUDA_ENTRY STV_DEFAULT"
_Z11global_mmulPiS_S_i:
.text._Z11global_mmulPiS_S_i:
[----:B------:R-:W-:Y:S01]  /*0000*/  LDC R1, c[0x0][0x37c] ;  /* 0x0000df00ff017b82 */ /* 0x000fe20000000800 */
[----:B------:R-:W0:Y:S07]  /*0010*/  S2R R3, SR_TID.Y ;  /* 0x0000000000037919 */ /* 0x000e2e0000002200 */
[----:B------:R-:W0:Y:S01]  /*0020*/  S2UR UR4, SR_CTAID.Y ;  /* 0x00000000000479c3 */ /* 0x000e220000002600 */
[----:B------:R-:W1:Y:S01]  /*0030*/  LDCU.64 UR8, c[0x0][0x358] ;  /* 0x00006b00ff0877ac */ /* 0x000e620008000a00 */
[----:B------:R-:W2:Y:S06]  /*0040*/  S2R R4, SR_TID.X ;  /* 0x0000000000047919 */ /* 0x000eac0000002100 */
[----:B------:R-:W0:Y:S08]  /*0050*/  LDC R2, c[0x0][0x364] ;  /* 0x0000d900ff027b82 */ /* 0x000e300000000800 */
[----:B------:R-:W3:Y:S08]  /*0060*/  LDC R0, c[0x0][0x398] ;  /* 0x0000e600ff007b82 */ /* 0x000ef00000000800 */
[----:B------:R-:W2:Y:S08]  /*0070*/  S2UR UR5, SR_CTAID.X ;  /* 0x00000000000579c3 */ /* 0x000eb00000002500 */
[----:B------:R-:W2:Y:S01]  /*0080*/  LDC R5, c[0x0][0x360] ;  /* 0x0000d800ff057b82 */ /* 0x000ea20000000800 */
[----:B0-----:R-:W-:-:S05]  /*0090*/  IMAD R2, R2, UR4, R3 ;  /* 0x0000000402027c24 */ /* 0x001fca000f8e0203 */
[----:B------:R-:W-:Y:S02]  /*00a0*/  LOP3.LUT R3, RZ, R2, RZ, 0x33, !PT ;  /* 0x00000002ff037212 */ /* 0x000fe400078e33ff */
[----:B------:R-:W0:Y:S01]  /*00b0*/  LDC.64 R22, c[0x0][0x390] ;  /* 0x0000e400ff167b82 */ /* 0x000e220000000a00 */
[----:B---3--:R-:W-:Y:S02]  /*00c0*/  ISETP.GE.AND P0, PT, R0, 0x20, PT ;  /* 0x000000200000780c */ /* 0x008fe40003f06270 */
[----:B------:R-:W-:Y:S01]  /*00d0*/  IADD3 R3, PT, PT, R3, R0, RZ ;  /* 0x0000000003037210 */ /* 0x000fe20007ffe0ff */
[----:B--2---:R-:W-:-:S04]  /*00e0*/  IMAD R5, R5, UR5, R4 ;  /* 0x0000000505057c24 */ /* 0x004fc8000f8e0204 */
[----:B------:R-:W-:-:S04]  /*00f0*/  IMAD R7, R3, R0, R5 ;  /* 0x0000000003077224 */ /* 0x000fc800078e0205 */
[----:B0-----:R-:W-:-:S05]  /*0100*/  IMAD.WIDE R22, R7, 0x4, R22 ;  /* 0x0000000407167825 */ /* 0x001fca00078e0216 */
[----:B-1----:R0:W-:Y:S01]  /*0110*/  STG.E desc[UR8][R22.64], RZ ;  /* 0x000000ff16007986 */ /* 0x0021e2000c101908 */
[----:B------:R-:W-:Y:S05]  /*0120*/  @!P0 EXIT ;  /* 0x000000000000894d */ /* 0x000fea0003800000 */
[----:B------:R-:W1:Y:S01]  /*0130*/  S2UR UR5, SR_CgaCtaId ;  /* 0x00000000000579c3 */ /* 0x000e620000008800 */
[----:B------:R-:W-:Y:S01]  /*0140*/  SHF.R.S32.HI R2, RZ, 0x1f, R3 ;  /* 0x0000001fff027819 */ /* 0x000fe20000011403 */
[----:B------:R-:W-:Y:S01]  /*0150*/  UMOV UR4, 0x400 ;  /* 0x0000040000047882 */ /* 0x000fe20000000000 */
[----:B------:R-:W-:Y:S02]  /*0160*/  SHF.R.S32.HI R4, RZ, 0x1f, R5 ;  /* 0x0000001fff047819 */ /* 0x000fe40000011405 */
[----:B------:R-:W-:Y:S02]  /*0170*/  SHF.R.S32.HI R7, RZ, 0x1f, R0 ;  /* 0x0000001fff077819 */ /* 0x000fe40000011400 */
[----:B------:R-:W-:Y:S01]  /*0180*/  LEA.HI R2, R2, R3, RZ, 0x5 ;  /* 0x0000000302027211 */ /* 0x000fe200078f28ff */
[----:B------:R-:W2:Y:S01]  /*0190*/  LDC.64 R20, c[0x0][0x380] ;  /* 0x0000e000ff147b82 */ /* 0x000ea20000000a00 */
[----:B------:R-:W-:Y:S02]  /*01a0*/  LEA.HI R4, R4, R5, RZ, 0x5 ;  /* 0x0000000504047211 */ /* 0x000fe400078f28ff */
[----:B------:R-:W-:-:S02]  /*01b0*/  LEA.HI R7, R7, R0, RZ, 0x5 ;  /* 0x0000000007077211 */ /* 0x000fc400078f28ff */
[----:B------:R-:W-:Y:S02]  /*01c0*/  LOP3.LUT R2, R2, 0xffffffe0, RZ, 0xc0, !PT ;  /* 0xffffffe002027812 */ /* 0x000fe400078ec0ff */
[----:B------:R-:W-:Y:S01]  /*01d0*/  LOP3.LUT R4, R4, 0xffffffe0, RZ, 0xc0, !PT ;  /* 0xffffffe004047812 */ /* 0x000fe200078ec0ff */
[----:B------:R-:W3:Y:S01]  /*01e0*/  LDC.64 R18, c[0x0][0x388] ;  /* 0x0000e200ff127b82 */ /* 0x000ee20000000a00 */
[----:B------:R-:W-:Y:S02]  /*01f0*/  SHF.R.S32.HI R6, RZ, 0x5, R7 ;  /* 0x00000005ff067819 */ /* 0x000fe40000011407 */
[----:B------:R-:W-:Y:S02]  /*0200*/  IADD3 R9, PT, PT, R3, -R2, RZ ;  /* 0x8000000203097210 */ /* 0x000fe40007ffe0ff */
[----:B------:R-:W-:Y:S02]  /*0210*/  IADD3 R7, PT, PT, R5, -R4, RZ ;  /* 0x8000000405077210 */ /* 0x000fe40007ffe0ff */
[----:B------:R-:W-:Y:S01]  /*0220*/  IADD3 R4, PT, PT, -R6, RZ, RZ ;  /* 0x000000ff06047210 */ /* 0x000fe20007ffe1ff */
[----:B-1----:R-:W-:-:S02]  /*0230*/  ULEA UR6, UR5, UR4, 0x18 ;  /* 0x0000000405067291 */ /* 0x002fc4000f8ec0ff */
[----:B------:R-:W-:Y:S01]  /*0240*/  UIADD3 UR4, UPT, UPT, UR4, 0x1000, URZ ;  /* 0x0000100004047890 */ /* 0x000fe2000fffe0ff */
[-C--:B------:R-:W-:Y:S02]  /*0250*/  IMAD R2, R3, R0.reuse, R7 ;  /* 0x0000000003027224 */ /* 0x080fe400078e0207 */
[C---:B------:R-:W-:Y:S01]  /*0260*/  IMAD R3, R9.reuse, R0, R5 ;  /* 0x0000000009037224 */ /* 0x040fe200078e0205 */
[----:B------:R-:W-:Y:S01]  /*0270*/  ULEA UR4, UR5, UR4, 0x18 ;  /* 0x0000000405047291 */ /* 0x000fe2000f8ec0ff */
[----:B------:R-:W-:-:S05]  /*0280*/  LEA R16, R9, UR6, 0x7 ;  /* 0x0000000609107c11 */ /* 0x000fca000f8e38ff */
[C---:B------:R-:W-:Y:S02]  /*0290*/  LEA R6, R7.reuse, UR4, 0x2 ;  /* 0x0000000407067c11 */ /* 0x040fe4000f8e10ff */
[----:B------:R-:W-:Y:S02]  /*02a0*/  LEA R7, R7, R16, 0x2 ;  /* 0x0000001007077211 */ /* 0x000fe400078e10ff */
[----:B------:R-:W-:-:S07]  /*02b0*/  LEA R5, R9, R6, 0x7 ;  /* 0x0000000609057211 */ /* 0x000fce00078e38ff */
.L_x_0:
[----:B--2---:R-:W-:-:S04]  /*02c0*/  IMAD.WIDE R8, R2, 0x4, R20 ;  /* 0x0000000402087825 */ /* 0x004fc800078e0214 */
[----:B-1-3--:R-:W-:Y:S02]  /*02d0*/  IMAD.WIDE R10, R3, 0x4, R18 ;  /* 0x00000004030a7825 */ /* 0x00afe400078e0212 */
[----:B------:R-:W2:Y:S04]  /*02e0*/  LDG.E R8, desc[UR8][R8.64] ;  /* 0x0000000808087981 */ /* 0x000ea8000c1e1900 */
[----:B------:R-:W3:Y:S04]  /*02f0*/  LDG.E R10, desc[UR8][R10.64] ;  /* 0x000000080a0a7981 */ /* 0x000ee8000c1e1900 */
[----:B--2---:R-:W-:Y:S04]  /*0300*/  STS [R7], R8 ;  /* 0x0000000807007388 */ /* 0x004fe80000000800 */
[----:B---3--:R-:W-:Y:S01]  /*0310*/  STS [R5], R10 ;  /* 0x0000000a05007388 */ /* 0x008fe20000000800 */
[----:B------:R-:W-:Y:S06]  /*0320*/  BAR.SYNC.DEFER_BLOCKING 0x0 ;  /* 0x0000000000007b1d */ /* 0x000fec0000010000 */
[----:B------:R-:W2:Y:S01]  /*0330*/  LDG.E R25, desc[UR8][R22.64] ;  /* 0x0000000816197981 */ /* 0x000ea2000c1e1900 */
[----:B------:R-:W-:-:S02]  /*0340*/  IADD3 R4, PT, PT, R4, 0x1, RZ ;  /* 0x0000000104047810 */ /* 0x000fc40007ffe0ff */
[----:B------:R-:W-:Y:S01]  /*0350*/  IADD3 R2, PT, PT, R2, 0x20, RZ ;  /* 0x0000002002027810 */ /* 0x000fe20007ffe0ff */
[----:B------:R-:W-:Y:S01]  /*0360*/  LDS R24, [R6] ;  /* 0x0000000006187984 */ /* 0x000fe20000000800 */
[----:B------:R-:W-:Y:S02]  /*0370*/  ISETP.NE.AND P0, PT, R4, RZ, PT ;  /* 0x000000ff0400720c */ /* 0x000fe40003f05270 */
[----:B------:R-:W-:Y:S01]  /*0380*/  LEA R3, R0, R3, 0x5 ;  /* 0x0000000300037211 */ /* 0x000fe200078e28ff */
[----:B------:R-:W2:Y:S04]  /*0390*/  LDS.128 R12, [R16] ;  /* 0x00000000100c7984 */ /* 0x000ea80000000c00 */
[----:B------:R-:W1:Y:S04]  /*03a0*/  LDS R26, [R6+0x80] ;  /* 0x00008000061a7984 */ /* 0x000e680000000800 */
[----:B------:R-:W3:Y:S04]  /*03b0*/  LDS R17, [R6+0x100] ;  /* 0x0001000006117984 */ /* 0x000ee80000000800 */
[----:B------:R-:W-:Y:S01]  /*03c0*/  LDS.128 R8, [R16+0x10] ;  /* 0x0000100010087984 */ /* 0x000fe20000000c00 */
[----:B--2---:R-:W-:-:S03]  /*03d0*/  IMAD R12, R12, R24, R25 ;  /* 0x000000180c0c7224 */ /* 0x004fc600078e0219 */
[----:B------:R-:W2:Y:S01]  /*03e0*/  LDS R24, [R6+0x180] ;  /* 0x0001800006187984 */ /* 0x000ea20000000800 */
[----:B-1----:R-:W-:-:S03]  /*03f0*/  IMAD R13, R26, R13, R12 ;  /* 0x0000000d1a0d7224 */ /* 0x002fc600078e020c */
[----:B------:R-:W1:Y:S01]  /*0400*/  LDS R25, [R6+0x200] ;  /* 0x0002000006197984 */ /* 0x000e620000000800 */
[----:B---3--:R-:W-:-:S03]  /*0410*/  IMAD R14, R17, R14, R13 ;  /* 0x0000000e110e7224 */ /* 0x008fc600078e020d */
[----:B------:R-:W3:Y:S04]  /*0420*/  LDS R12, [R6+0x280] ;  /* 0x00028000060c7984 */ /* 0x000ee80000000800 */
[----:B------:R-:W4:Y:S04]  /*0430*/  LDS R17, [R6+0x300] ;  /* 0x0003000006117984 */ /* 0x000f280000000800 */
[----:B------:R-:W-:Y:S01]  /*0440*/  LDS R26, [R6+0xa00] ;  /* 0x000a0000061a7984 */ /* 0x000fe20000000800 */
[----:B--2---:R-:W-:-:S03]  /*0450*/  IMAD R15, R24, R15, R14 ;  /* 0x0000000f180f7224 */ /* 0x004fc600078e020e */
[----:B------:R-:W2:Y:S01]  /*0460*/  LDS R24, [R6+0x380] ;  /* 0x0003800006187984 */ /* 0x000ea20000000800 */
[----:B-1----:R-:W-:-:S03]  /*0470*/  IMAD R8, R8, R25, R15 ;  /* 0x0000001908087224 */ /* 0x002fc600078e020f */
[----:B------:R-:W-:Y:S01]  /*0480*/  LDS R25, [R6+0x400] ;  /* 0x0004000006197984 */ /* 0x000fe20000000800 */
[----:B---3--:R-:W-:-:S03]  /*0490*/  IMAD R9, R12, R9, R8 ;  /* 0x000000090c097224 */ /* 0x008fc600078e0208 */
[----:B------:R-:W1:Y:S01]  /*04a0*/  LDS.128 R12, [R16+0x20] ;  /* 0x00002000100c7984 */ /* 0x000e620000000c00 */
[----:B----4-:R-:W-:-:S03]  /*04b0*/  IMAD R10, R17, R10, R9 ;  /* 0x0000000a110a7224 */ /* 0x010fc600078e0209 */
[----:B------:R-:W3:Y:S04]  /*04c0*/  LDS R8, [R6+0x480] ;  /* 0x0004800006087984 */ /* 0x000ee80000000800 */
[----:B------:R-:W4:Y:S01]  /*04d0*/  LDS R17, [R6+0x500] ;  /* 0x0005000006117984 */ /* 0x000f220000000800 */
        /* <DEDUP_REMOVED lines=26> */
[----:B------:R-:W-:Y:S01]  /*0680*/  LDS R17, [R6+0xd00] ;  /* 0x000d000006117984 */ /* 0x000fe20000000800 */
[----:B--2---:R-:W-:-:S03]  /*0690*/  IMAD R15, R24, R15, R14 ;  /* 0x0000000f180f7224 */ /* 0x004fc600078e020e */
[----:B------:R-:W-:Y:S01]  /*06a0*/  LDS R24, [R6+0xc80] ;  /* 0x000c800006187984 */ /* 0x000fe20000000800 */
[----:B-1----:R-:W-:-:S03]  /*06b0*/  IMAD R15, R8, R26, R15 ;  /* 0x0000001a080f7224 */ /* 0x002fc600078e020f */
[----:B------:R-:W1:Y:S01]  /*06c0*/  LDS R8, [R6+0xb80] ;  /* 0x000b800006087984 */ /* 0x000e620000000800 */
[----:B------:R-:W-:-:S03]  /*06d0*/  IMAD R9, R12, R9, R15 ;  /* 0x000000090c097224 */ /* 0x000fc600078e020f */
[----:B------:R-:W-:Y:S01]  /*06e0*/  LDS R26, [R6+0xc00] ;  /* 0x000c0000061a7984 */ /* 0x000fe20000000800 */
[----:B---3--:R-:W-:-:S03]  /*06f0*/  IMAD R9, R25, R10, R9 ;  /* 0x0000000a19097224 */ /* 0x008fc600078e0209 */
[----:B------:R-:W2:Y:S04]  /*0700*/  LDS.128 R12, [R16+0x60] ;  /* 0x00006000100c7984 */ /* 0x000ea80000000c00 */
[----:B------:R-:W-:Y:S01]  /*0710*/  LDS R25, [R6+0xe00] ;  /* 0x000e000006197984 */ /* 0x000fe20000000800 */
[----:B-1----:R-:W-:-:S04]  /*0720*/  IMAD R9, R8, R11, R9 ;  /* 0x0000000b08097224 */ /* 0x002fc800078e0209 */
[----:B--2---:R-:W-:Y:S02]  /*0730*/  IMAD R9, R12, R26, R9 ;  /* 0x0000001a0c097224 */ /* 0x004fe400078e0209 */
[----:B------:R-:W1:Y:S02]  /*0740*/  LDS R12, [R6+0xd80] ;  /* 0x000d8000060c7984 */ /* 0x000e640000000800 */
[----:B------:R-:W-:Y:S02]  /*0750*/  IMAD R13, R24, R13, R9 ;  /* 0x0000000d180d7224 */ /* 0x000fe400078e0209 */
[----:B------:R-:W2:Y:S02]  /*0760*/  LDS.128 R8, [R16+0x70] ;  /* 0x0000700010087984 */ /* 0x000ea40000000c00 */
[----:B------:R-:W-:Y:S02]  /*0770*/  IMAD R13, R17, R14, R13 ;  /* 0x0000000e110d7224 */ /* 0x000fe400078e020d */
[----:B------:R-:W3:Y:S04]  /*0780*/  LDS R24, [R6+0xe80] ;  /* 0x000e800006187984 */ /* 0x000ee80000000800 */
[----:B------:R-:W4:Y:S04]  /*0790*/  LDS R14, [R6+0xf00] ;  /* 0x000f0000060e7984 */ /* 0x000f280000000800 */
[----:B------:R-:W5:Y:S01]  /*07a0*/  LDS R17, [R6+0xf80] ;  /* 0x000f800006117984 */ /* 0x000f620000000800 */
[----:B-1----:R-:W-:-:S04]  /*07b0*/  IMAD R13, R12, R15, R13 ;  /* 0x0000000f0c0d7224 */ /* 0x002fc800078e020d */
[----:B--2---:R-:W-:-:S04]  /*07c0*/  IMAD R8, R8, R25, R13 ;  /* 0x0000001908087224 */ /* 0x004fc800078e020d */
[----:B---3--:R-:W-:-:S04]  /*07d0*/  IMAD R9, R24, R9, R8 ;  /* 0x0000000918097224 */ /* 0x008fc800078e0208 */
[----:B----4-:R-:W-:-:S04]  /*07e0*/  IMAD R10, R14, R10, R9 ;  /* 0x0000000a0e0a7224 */ /* 0x010fc800078e0209 */
[----:B-----5:R-:W-:-:S05]  /*07f0*/  IMAD R11, R17, R11, R10 ;  /* 0x0000000b110b7224 */ /* 0x020fca00078e020a */
[----:B------:R1:W-:Y:S01]  /*0800*/  STG.E desc[UR8][R22.64], R11 ;  /* 0x0000000b16007986 */ /* 0x0003e2000c101908 */
[----:B------:R-:W-:Y:S05]  /*0810*/  @P0 BRA `(.L_x_0) ;  /* 0xfffffff800a80947 */ /* 0x000fea000383ffff */
[----:B------:R-:W-:Y:S05]  /*0820*/  EXIT ;  /* 0x000000000000794d */ /* 0x000fea0003800000 */
.L_x_1:
[----:B------:R-:W-:-:S00]  /*0830*/  BRA `(.L_x_1) ;  /* 0xfffffffc00fc7947 */ /* 0x000fc0000383ffff */
[----:B------:R-:W-:-:S00]  /*0840*/  NOP ;  /* 0x0000000000007918 */ /* 0x000fc00000000000 */
        /* <DEDUP_REMOVED lines=11> */
.L_x_2:


//--------------------- .nv.shared._Z11global_mmulPiS_S_i --------------------------
	.section	.nv.shared._Z11global_mmulPiS_S_i,"aw",@nobits
	.sectionflags	@""
	.align	4
.nv.shared._Z11global_mmulPiS_S_i:
	.zero		9216


//--------------------- .nv.shared.reserved.0     --------------------------
	.section	.nv.shared.reserved.0,"aw",@nobits
	.weak		__nv_reservedSMEM_offset_0_alias
	.size		__nv_reservedSMEM_offset_0_alias, 0, 64
	.other		__nv_reservedSMEM_offset_0_alias,@"STO_CUDA_RESERVED_SHARED STV_DEFAULT"
__nv_reservedSMEM_offset_0_alias:
	.zero		0
	.zero		64


//--------------------- .nv.constant0._Z11global_mmulPiS_S_i --------------------------
	.section	.nv.constant0._Z11global_mmulPiS_S_i,"a",@progbits
	.sectionflags	@""
	.align	4
.nv.constant0._Z11global_mmulPiS_S_i:
	.zero		924


//--------------------- SYMBOLS --------------------------

	.type		.nv.reservedSmem.offset0,@object
	.size		.nv.reservedSmem.offset0,0x4
	.type		.nv.reservedSmem.cap,@object
	.size		.nv.reservedSmem.cap,0x4
